//
// Generated by NVIDIA NVVM Compiler
//
// Compiler Build ID: CL-36424714
// Cuda compilation tools, release 13.0, V13.0.88
// Based on NVVM 20.0.0
//

.version 9.0
.target sm_100
.address_size 64

	// .globl	adder

.visible .entry adder(
	.param .f64 adder_param_0,
	.param .u64 .ptr .align 1 adder_param_1,
	.param .u32 adder_param_2,
	.param .u64 .ptr .align 1 adder_param_3,
	.param .u32 adder_param_4,
	.param .u64 .ptr .align 1 adder_param_5,
	.param .u32 adder_param_6,
	.param .u64 .ptr .align 1 adder_param_7,
	.param .u32 adder_param_8,
	.param .u32 adder_param_9,
	.param .u64 .ptr .align 1 adder_param_10,
	.param .u32 adder_param_11
)
{
	.reg .pred 	%p<11>;
	.reg .b32 	%r<45>;
	.reg .b64 	%rd<36>;
	.reg .b64 	%fd<103>;

	ld.param.f64 	%fd1, [adder_param_0];
	ld.param.u64 	%rd11, [adder_param_1];
	ld.param.u64 	%rd8, [adder_param_3];
	ld.param.u32 	%r24, [adder_param_4];
	ld.param.u64 	%rd9, [adder_param_5];
	ld.param.u64 	%rd12, [adder_param_7];
	ld.param.u32 	%r22, [adder_param_8];
	ld.param.u32 	%r23, [adder_param_9];
	ld.param.u64 	%rd10, [adder_param_10];
	cvta.to.global.u64 	%rd1, %rd11;
	cvta.to.global.u64 	%rd2, %rd12;
	mov.u32 	%r1, %ctaid.x;
	setp.ge.s32 	%p1, %r1, %r24;
	@%p1 bra 	$L__BB0_14;
	cvta.to.global.u64 	%rd13, %rd10;
	cvta.to.global.u64 	%rd14, %rd8;
	cvta.to.global.u64 	%rd15, %rd9;
	mul.wide.u32 	%rd16, %r1, 8;
	add.s64 	%rd17, %rd14, %rd16;
	ld.global.f64 	%fd2, [%rd17];
	add.s64 	%rd18, %rd15, %rd16;
	ld.global.f64 	%fd3, [%rd18];
	sub.f64 	%fd4, %fd2, %fd3;
	mul.f64 	%fd5, %fd2, %fd4;
	mov.f64 	%fd6, 0d3FF0000000000000;
	sub.f64 	%fd7, %fd6, %fd2;
	mul.f64 	%fd8, %fd7, %fd5;
	add.s64 	%rd3, %rd13, %rd16;
	st.global.f64 	[%rd3], %fd8;
	add.s32 	%r2, %r22, -1;
	setp.lt.s32 	%p2, %r22, 2;
	mov.b32 	%r44, 0;
	@%p2 bra 	$L__BB0_13;
	mul.lo.s32 	%r3, %r23, %r1;
	add.s32 	%r28, %r22, -2;
	and.b32  	%r4, %r2, 7;
	setp.lt.u32 	%p3, %r28, 7;
	mov.b32 	%r44, 0;
	@%p3 bra 	$L__BB0_5;
	and.b32  	%r44, %r2, -8;
	neg.s32 	%r37, %r44;
	add.s64 	%rd35, %rd1, 32;
	add.s64 	%rd5, %rd2, 32;
	mov.u32 	%r36, %r3;
$L__BB0_4:
	.pragma "nounroll";
	mul.wide.s32 	%rd19, %r36, 8;
	add.s64 	%rd20, %rd5, %rd19;
	ld.global.f64 	%fd9, [%rd3];
	mul.f64 	%fd10, %fd1, %fd9;
	ld.global.f64 	%fd11, [%rd35+-32];
	mul.f64 	%fd12, %fd10, %fd11;
	ld.global.f64 	%fd13, [%rd20+-32];
	sub.f64 	%fd14, %fd13, %fd12;
	st.global.f64 	[%rd20+-32], %fd14;
	ld.global.f64 	%fd15, [%rd3];
	mul.f64 	%fd16, %fd1, %fd15;
	ld.global.f64 	%fd17, [%rd35+-24];
	mul.f64 	%fd18, %fd16, %fd17;
	ld.global.f64 	%fd19, [%rd20+-24];
	sub.f64 	%fd20, %fd19, %fd18;
	st.global.f64 	[%rd20+-24], %fd20;
	ld.global.f64 	%fd21, [%rd3];
	mul.f64 	%fd22, %fd1, %fd21;
	ld.global.f64 	%fd23, [%rd35+-16];
	mul.f64 	%fd24, %fd22, %fd23;
	ld.global.f64 	%fd25, [%rd20+-16];
	sub.f64 	%fd26, %fd25, %fd24;
	st.global.f64 	[%rd20+-16], %fd26;
	ld.global.f64 	%fd27, [%rd3];
	mul.f64 	%fd28, %fd1, %fd27;
	ld.global.f64 	%fd29, [%rd35+-8];
	mul.f64 	%fd30, %fd28, %fd29;
	ld.global.f64 	%fd31, [%rd20+-8];
	sub.f64 	%fd32, %fd31, %fd30;
	st.global.f64 	[%rd20+-8], %fd32;
	ld.global.f64 	%fd33, [%rd3];
	mul.f64 	%fd34, %fd1, %fd33;
	ld.global.f64 	%fd35, [%rd35];
	mul.f64 	%fd36, %fd34, %fd35;
	ld.global.f64 	%fd37, [%rd20];
	sub.f64 	%fd38, %fd37, %fd36;
	st.global.f64 	[%rd20], %fd38;
	ld.global.f64 	%fd39, [%rd3];
	mul.f64 	%fd40, %fd1, %fd39;
	ld.global.f64 	%fd41, [%rd35+8];
	mul.f64 	%fd42, %fd40, %fd41;
	ld.global.f64 	%fd43, [%rd20+8];
	sub.f64 	%fd44, %fd43, %fd42;
	st.global.f64 	[%rd20+8], %fd44;
	ld.global.f64 	%fd45, [%rd3];
	mul.f64 	%fd46, %fd1, %fd45;
	ld.global.f64 	%fd47, [%rd35+16];
	mul.f64 	%fd48, %fd46, %fd47;
	ld.global.f64 	%fd49, [%rd20+16];
	sub.f64 	%fd50, %fd49, %fd48;
	st.global.f64 	[%rd20+16], %fd50;
	ld.global.f64 	%fd51, [%rd3];
	mul.f64 	%fd52, %fd1, %fd51;
	ld.global.f64 	%fd53, [%rd35+24];
	mul.f64 	%fd54, %fd52, %fd53;
	ld.global.f64 	%fd55, [%rd20+24];
	sub.f64 	%fd56, %fd55, %fd54;
	st.global.f64 	[%rd20+24], %fd56;
	add.s32 	%r37, %r37, 8;
	add.s64 	%rd35, %rd35, 64;
	add.s32 	%r36, %r36, 8;
	setp.ne.s32 	%p4, %r37, 0;
	@%p4 bra 	$L__BB0_4;
$L__BB0_5:
	setp.eq.s32 	%p5, %r4, 0;
	@%p5 bra 	$L__BB0_13;
	and.b32  	%r13, %r2, 3;
	setp.lt.u32 	%p6, %r4, 4;
	@%p6 bra 	$L__BB0_8;
	ld.global.f64 	%fd57, [%rd3];
	mul.f64 	%fd58, %fd1, %fd57;
	mul.wide.u32 	%rd21, %r44, 8;
	add.s64 	%rd22, %rd1, %rd21;
	ld.global.f64 	%fd59, [%rd22];
	mul.f64 	%fd60, %fd58, %fd59;
	add.s32 	%r30, %r44, %r3;
	mul.wide.s32 	%rd23, %r30, 8;
	add.s64 	%rd24, %rd2, %rd23;
	ld.global.f64 	%fd61, [%rd24];
	sub.f64 	%fd62, %fd61, %fd60;
	st.global.f64 	[%rd24], %fd62;
	ld.global.f64 	%fd63, [%rd3];
	mul.f64 	%fd64, %fd1, %fd63;
	ld.global.f64 	%fd65, [%rd22+8];
	mul.f64 	%fd66, %fd64, %fd65;
	ld.global.f64 	%fd67, [%rd24+8];
	sub.f64 	%fd68, %fd67, %fd66;
	st.global.f64 	[%rd24+8], %fd68;
	ld.global.f64 	%fd69, [%rd3];
	mul.f64 	%fd70, %fd1, %fd69;
	ld.global.f64 	%fd71, [%rd22+16];
	mul.f64 	%fd72, %fd70, %fd71;
	ld.global.f64 	%fd73, [%rd24+16];
	sub.f64 	%fd74, %fd73, %fd72;
	st.global.f64 	[%rd24+16], %fd74;
	ld.global.f64 	%fd75, [%rd3];
	mul.f64 	%fd76, %fd1, %fd75;
	ld.global.f64 	%fd77, [%rd22+24];
	mul.f64 	%fd78, %fd76, %fd77;
	ld.global.f64 	%fd79, [%rd24+24];
	sub.f64 	%fd80, %fd79, %fd78;
	st.global.f64 	[%rd24+24], %fd80;
	add.s32 	%r44, %r44, 4;
$L__BB0_8:
	setp.eq.s32 	%p7, %r13, 0;
	@%p7 bra 	$L__BB0_13;
	setp.eq.s32 	%p8, %r13, 1;
	@%p8 bra 	$L__BB0_11;
	ld.global.f64 	%fd81, [%rd3];
	mul.f64 	%fd82, %fd1, %fd81;
	mul.wide.u32 	%rd25, %r44, 8;
	add.s64 	%rd26, %rd1, %rd25;
	ld.global.f64 	%fd83, [%rd26];
	mul.f64 	%fd84, %fd82, %fd83;
	add.s32 	%r32, %r44, %r3;
	mul.wide.s32 	%rd27, %r32, 8;
	add.s64 	%rd28, %rd2, %rd27;
	ld.global.f64 	%fd85, [%rd28];
	sub.f64 	%fd86, %fd85, %fd84;
	st.global.f64 	[%rd28], %fd86;
	ld.global.f64 	%fd87, [%rd3];
	mul.f64 	%fd88, %fd1, %fd87;
	ld.global.f64 	%fd89, [%rd26+8];
	mul.f64 	%fd90, %fd88, %fd89;
	ld.global.f64 	%fd91, [%rd28+8];
	sub.f64 	%fd92, %fd91, %fd90;
	st.global.f64 	[%rd28+8], %fd92;
	add.s32 	%r44, %r44, 2;
$L__BB0_11:
	and.b32  	%r33, %r2, 1;
	setp.eq.b32 	%p9, %r33, 1;
	not.pred 	%p10, %p9;
	@%p10 bra 	$L__BB0_13;
	ld.global.f64 	%fd93, [%rd3];
	mul.f64 	%fd94, %fd1, %fd93;
	mul.wide.u32 	%rd29, %r44, 8;
	add.s64 	%rd30, %rd1, %rd29;
	ld.global.f64 	%fd95, [%rd30];
	mul.f64 	%fd96, %fd94, %fd95;
	add.s32 	%r34, %r44, %r3;
	mul.wide.s32 	%rd31, %r34, 8;
	add.s64 	%rd32, %rd2, %rd31;
	ld.global.f64 	%fd97, [%rd32];
	sub.f64 	%fd98, %fd97, %fd96;
	st.global.f64 	[%rd32], %fd98;
	add.s32 	%r44, %r44, 1;
$L__BB0_13:
	ld.global.f64 	%fd99, [%rd3];
	mul.f64 	%fd100, %fd1, %fd99;
	mad.lo.s32 	%r35, %r23, %r1, %r44;
	mul.wide.s32 	%rd33, %r35, 8;
	add.s64 	%rd34, %rd2, %rd33;
	ld.global.f64 	%fd101, [%rd34];
	sub.f64 	%fd102, %fd101, %fd100;
	st.global.f64 	[%rd34], %fd102;
$L__BB0_14:
	ret;

}


// ===== COMPILED SASS (sm_100) =====

	.target	sm_100

	.elftype	@"ET_EXEC"


//--------------------- .note.nv.tkinfo           --------------------------
	.section	.note.nv.tkinfo,"",@"SHT_NOTE"
	.sectionflags	@"SHF_NOTE_NV_TKINFO"
	.tkinfo
        /*0018*/ 	.word	0x00000002
        /*0030*/ 	.string	""
        /*0030*/ 	.string	"ptxas"
        /*0030*/ 	.string	"Cuda compilation tools, release 13.0, V13.0.88"
        /*0030*/ 	.string	"Build cuda_13.0.r13.0/compiler.36424714_0"
        /*0030*/ 	.string	"-arch sm_100 -m 64 "



//--------------------- .note.nv.cuinfo           --------------------------
	.section	.note.nv.cuinfo,"",@"SHT_NOTE"
	.sectionflags	@"SHF_NOTE_NV_CUINFO"
        /*0018*/ 	.short	0x0002
        /*001a*/ 	.short	0x0064
        /*001c*/ 	.short	0x0082
	.zero		2


//--------------------- .nv.info                  --------------------------
	.section	.nv.info,"",@"SHT_CUDA_INFO"
	.align	4


	//----- nvinfo : EIATTR_REGCOUNT
	.align		4
        /*0000*/ 	.byte	0x04, 0x2f
        /*0002*/ 	.short	(.L_1 - .L_0)
	.align		4
.L_0:
        /*0004*/ 	.word	index@(adder)
        /*0008*/ 	.word	0x0000001a


	//----- nvinfo : EIATTR_FRAME_SIZE
	.align		4
.L_1:
        /*000c*/ 	.byte	0x04, 0x11
        /*000e*/ 	.short	(.L_3 - .L_2)
	.align		4
.L_2:
        /*0010*/ 	.word	index@(adder)
        /*0014*/ 	.word	0x00000000


	//----- nvinfo : EIATTR_MIN_STACK_SIZE
	.align		4
.L_3:
        /*0018*/ 	.byte	0x04, 0x12
        /*001a*/ 	.short	(.L_5 - .L_4)
	.align		4
.L_4:
        /*001c*/ 	.word	index@(adder)
        /*0020*/ 	.word	0x00000000
.L_5:


//--------------------- .nv.compat                --------------------------
	.section	.nv.compat,"",@"SHT_CUDA_COMPAT_INFO"
	.align	4
        /*0000*/ 	.byte	0x02, 0x09, 0x00, 0x00, 0x02, 0x02, 0x01, 0x00, 0x02, 0x05, 0x05, 0x00, 0x03, 0x07, 0x01, 0x01
        /*0010*/ 	.byte	0x02, 0x03, 0x00, 0x00, 0x02, 0x06, 0x01, 0x00, 0x04, 0x0b, 0x08, 0x00, 0x01, 0x00, 0x00, 0x00
        /*0020*/ 	.byte	0x00, 0x00, 0x00, 0x00


//--------------------- .nv.info.adder            --------------------------
	.section	.nv.info.adder,"",@"SHT_CUDA_INFO"
	.sectionflags	@""
	.align	4


	//----- nvinfo : EIATTR_CUDA_API_VERSION
	.align		4
        /*0000*/ 	.byte	0x04, 0x37
        /*0002*/ 	.short	(.L_7 - .L_6)
.L_6:
        /*0004*/ 	.word	0x00000082


	//----- nvinfo : EIATTR_KPARAM_INFO
	.align		4
.L_7:
        /*0008*/ 	.byte	0x04, 0x17
        /*000a*/ 	.short	(.L_9 - .L_8)
.L_8:
        /*000c*/ 	.word	0x00000000
        /*0010*/ 	.short	0x000b
        /*0012*/ 	.short	0x0050
        /*0014*/ 	.byte	0x00, 0xf0, 0x11, 0x00


	//----- nvinfo : EIATTR_KPARAM_INFO
	.align		4
.L_9:
        /*0018*/ 	.byte	0x04, 0x17
        /*001a*/ 	.short	(.L_11 - .L_10)
.L_10:
        /*001c*/ 	.word	0x00000000
        /*0020*/ 	.short	0x000a
        /*0022*/ 	.short	0x0048
        /*0024*/ 	.byte	0x00, 0xf5, 0x21, 0x00


	//----- nvinfo : EIATTR_KPARAM_INFO
	.align		4
.L_11:
        /*0028*/ 	.byte	0x04, 0x17
        /*002a*/ 	.short	(.L_13 - .L_12)
.L_12:
        /*002c*/ 	.word	0x00000000
        /*0030*/ 	.short	0x0009
        /*0032*/ 	.short	0x0044
        /*0034*/ 	.byte	0x00, 0xf0, 0x11, 0x00


	//----- nvinfo : EIATTR_KPARAM_INFO
	.align		4
.L_13:
        /*0038*/ 	.byte	0x04, 0x17
        /*003a*/ 	.short	(.L_15 - .L_14)
.L_14:
        /*003c*/ 	.word	0x00000000
        /*0040*/ 	.short	0x0008
        /*0042*/ 	.short	0x0040
        /*0044*/ 	.byte	0x00, 0xf0, 0x11, 0x00


	//----- nvinfo : EIATTR_KPARAM_INFO
	.align		4
.L_15:
        /*0048*/ 	.byte	0x04, 0x17
        /*004a*/ 	.short	(.L_17 - .L_16)
.L_16:
        /*004c*/ 	.word	0x00000000
        /*0050*/ 	.short	0x0007
        /*0052*/ 	.short	0x0038
        /*0054*/ 	.byte	0x00, 0xf5, 0x21, 0x00


	//----- nvinfo : EIATTR_KPARAM_INFO
	.align		4
.L_17:
        /*0058*/ 	.byte	0x04, 0x17
        /*005a*/ 	.short	(.L_19 - .L_18)
.L_18:
        /*005c*/ 	.word	0x00000000
        /*0060*/ 	.short	0x0006
        /*0062*/ 	.short	0x0030
        /*0064*/ 	.byte	0x00, 0xf0, 0x11, 0x00


	//----- nvinfo : EIATTR_KPARAM_INFO
	.align		4
.L_19:
        /*0068*/ 	.byte	0x04, 0x17
        /*006a*/ 	.short	(.L_21 - .L_20)
.L_20:
        /*006c*/ 	.word	0x00000000
        /*0070*/ 	.short	0x0005
        /*0072*/ 	.short	0x0028
        /*0074*/ 	.byte	0x00, 0xf5, 0x21, 0x00


	//----- nvinfo : EIATTR_KPARAM_INFO
	.align		4
.L_21:
        /*0078*/ 	.byte	0x04, 0x17
        /*007a*/ 	.short	(.L_23 - .L_22)
.L_22:
        /*007c*/ 	.word	0x00000000
        /*0080*/ 	.short	0x0004
        /*0082*/ 	.short	0x0020
        /*0084*/ 	.byte	0x00, 0xf0, 0x11, 0x00


	//----- nvinfo : EIATTR_KPARAM_INFO
	.align		4
.L_23:
        /*0088*/ 	.byte	0x04, 0x17
        /*008a*/ 	.short	(.L_25 - .L_24)
.L_24:
        /*008c*/ 	.word	0x00000000
        /*0090*/ 	.short	0x0003
        /*0092*/ 	.short	0x0018
        /*0094*/ 	.byte	0x00, 0xf5, 0x21, 0x00


	//----- nvinfo : EIATTR_KPARAM_INFO
	.align		4
.L_25:
        /*0098*/ 	.byte	0x04, 0x17
        /*009a*/ 	.short	(.L_27 - .L_26)
.L_26:
        /*009c*/ 	.word	0x00000000
        /*00a0*/ 	.short	0x0002
        /*00a2*/ 	.short	0x0010
        /*00a4*/ 	.byte	0x00, 0xf0, 0x11, 0x00


	//----- nvinfo : EIATTR_KPARAM_INFO
	.align		4
.L_27:
        /*00a8*/ 	.byte	0x04, 0x17
        /*00aa*/ 	.short	(.L_29 - .L_28)
.L_28:
        /*00ac*/ 	.word	0x00000000
        /*00b0*/ 	.short	0x0001
        /*00b2*/ 	.short	0x0008
        /*00b4*/ 	.byte	0x00, 0xf5, 0x21, 0x00


	//----- nvinfo : EIATTR_KPARAM_INFO
	.align		4
.L_29:
        /*00b8*/ 	.byte	0x04, 0x17
        /*00ba*/ 	.short	(.L_31 - .L_30)
.L_30:
        /*00bc*/ 	.word	0x00000000
        /*00c0*/ 	.short	0x0000
        /*00c2*/ 	.short	0x0000
        /*00c4*/ 	.byte	0x00, 0xf0, 0x21, 0x00


	//----- nvinfo : EIATTR_SPARSE_MMA_MASK
	.align		4
.L_31:
        /*00c8*/ 	.byte	0x03, 0x50
        /*00ca*/ 	.short	0x0000


	//----- nvinfo : EIATTR_MAXREG_COUNT
	.align		4
        /*00cc*/ 	.byte	0x03, 0x1b
        /*00ce*/ 	.short	0x00ff


	//----- nvinfo : EIATTR_MERCURY_ISA_VERSION
	.align		4
        /*00d0*/ 	.byte	0x03, 0x5f
        /*00d2*/ 	.short	0x0101


	//----- nvinfo : EIATTR_VRC_CTA_INIT_COUNT
	.align		4
        /*00d4*/ 	.byte	0x02, 0x4a
	.zero		1
	.zero		1


	//----- nvinfo : EIATTR_EXIT_INSTR_OFFSETS
	.align		4
        /*00d8*/ 	.byte	0x04, 0x1c
        /*00da*/ 	.short	(.L_33 - .L_32)


	//   ....[0]....
.L_32:
        /*00dc*/ 	.word	0x00000040


	//   ....[1]....
        /*00e0*/ 	.word	0x00000b60


	//----- nvinfo : EIATTR_CBANK_PARAM_SIZE
	.align		4
.L_33:
        /*00e4*/ 	.byte	0x03, 0x19
        /*00e6*/ 	.short	0x0054


	//----- nvinfo : EIATTR_PARAM_CBANK
	.align		4
        /*00e8*/ 	.byte	0x04, 0x0a
        /*00ea*/ 	.short	(.L_35 - .L_34)
	.align		4
.L_34:
        /*00ec*/ 	.word	index@(.nv.constant0.adder)
        /*00f0*/ 	.short	0x0380
        /*00f2*/ 	.short	0x0054


	//----- nvinfo : EIATTR_SW_WAR
	.align		4
.L_35:
        /*00f4*/ 	.byte	0x04, 0x36
        /*00f6*/ 	.short	(.L_37 - .L_36)
.L_36:
        /*00f8*/ 	.word	0x00000008
.L_37:


//--------------------- .nv.callgraph             --------------------------
	.section	.nv.callgraph,"",@"SHT_CUDA_CALLGRAPH"
	.align	4
	.sectionentsize	8
	.align		4
        /*0000*/ 	.word	0x00000000
	.align		4
        /*0004*/ 	.word	0xffffffff
	.align		4
        /*0008*/ 	.word	0x00000000
	.align		4
        /*000c*/ 	.word	0xfffffffe
	.align		4
        /*0010*/ 	.word	0x00000000
	.align		4
        /*0014*/ 	.word	0xfffffffd
	.align		4
        /*0018*/ 	.word	0x00000000
	.align		4
        /*001c*/ 	.word	0xfffffffc


//--------------------- .text.adder               --------------------------
	.section	.text.adder,"ax",@progbits
	.align	128
        .global         adder
        .type           adder,@function
        .size           adder,(.L_x_5 - adder)
        .other          adder,@"STO_CUDA_ENTRY STV_DEFAULT"
adder:
.text.adder:
[----:B------:R-:W-:Y:S01]  /*0000*/  LDC R1, c[0x0][0x37c] ;  /* 0x0000df00ff017b82 */ /* 0x000fe20000000800 */
[----:B------:R-:W0:Y:S01]  /*0010*/  S2R R0, SR_CTAID.X ;  /* 0x0000000000007919 */ /* 0x000e220000002500 */
[----:B------:R-:W0:Y:S02]  /*0020*/  LDCU UR4, c[0x0][0x3a0] ;  /* 0x00007400ff0477ac */ /* 0x000e240008000800 */
[----:B0-----:R-:W-:-:S13]  /*0030*/  ISETP.GE.AND P0, PT, R0, UR4, PT ;  /* 0x0000000400007c0c */ /* 0x001fda000bf06270 */
[----:B------:R-:W-:Y:S05]  /*0040*/  @P0 EXIT ;  /* 0x000000000000094d */ /* 0x000fea0003800000 */
[----:B------:R-:W0:Y:S01]  /*0050*/  LDC.64 R4, c[0x0][0x398] ;  /* 0x0000e600ff047b82 */ /* 0x000e220000000a00 */
[----:B------:R-:W1:Y:S07]  /*0060*/  LDCU.64 UR8, c[0x0][0x358] ;  /* 0x00006b00ff0877ac */ /* 0x000e6e0008000a00 */
[----:B------:R-:W2:Y:S08]  /*0070*/  LDC.64 R6, c[0x0][0x3a8] ;  /* 0x0000ea00ff067b82 */ /* 0x000eb00000000a00 */
[----:B------:R-:W3:Y:S01]  /*0080*/  LDC R12, c[0x0][0x3c0] ;  /* 0x0000f000ff0c7b82 */ /* 0x000ee20000000800 */
[----:B0-----:R-:W-:-:S07]  /*0090*/  IMAD.WIDE.U32 R4, R0, 0x8, R4 ;  /* 0x0000000800047825 */ /* 0x001fce00078e0004 */
[----:B------:R-:W0:Y:S01]  /*00a0*/  LDC.64 R10, c[0x0][0x3c8] ;  /* 0x0000f200ff0a7b82 */ /* 0x000e220000000a00 */
[----:B-1----:R-:W4:Y:S01]  /*00b0*/  LDG.E.64 R4, desc[UR8][R4.64] ;  /* 0x0000000804047981 */ /* 0x002f22000c1e1b00 */
[----:B--2---:R-:W-:-:S06]  /*00c0*/  IMAD.WIDE.U32 R6, R0, 0x8, R6 ;  /* 0x0000000800067825 */ /* 0x004fcc00078e0006 */
[----:B------:R-:W2:Y:S01]  /*00d0*/  LDG.E.64 R6, desc[UR8][R6.64] ;  /* 0x0000000806067981 */ /* 0x000ea2000c1e1b00 */
[----:B---3--:R-:W-:Y:S01]  /*00e0*/  ISETP.GE.AND P0, PT, R12, 0x2, PT ;  /* 0x000000020c00780c */ /* 0x008fe20003f06270 */
[C---:B----4-:R-:W-:Y:S02]  /*00f0*/  DADD R8, -R4.reuse, 1 ;  /* 0x3ff0000004087429 */ /* 0x050fe40000000100 */
[----:B--2---:R-:W-:-:S08]  /*0100*/  DADD R2, R4, -R6 ;  /* 0x0000000004027229 */ /* 0x004fd00000000806 */
[----:B------:R-:W-:-:S08]  /*0110*/  DMUL R2, R4, R2 ;  /* 0x0000000204027228 */ /* 0x000fd00000000000 */
[----:B------:R-:W-:Y:S01]  /*0120*/  DMUL R8, R2, R8 ;  /* 0x0000000802087228 */ /* 0x000fe20000000000 */
[----:B0-----:R-:W-:-:S06]  /*0130*/  IMAD.WIDE.U32 R2, R0, 0x8, R10 ;  /* 0x0000000800027825 */ /* 0x001fcc00078e000a */
[----:B------:R0:W-:Y:S01]  /*0140*/  STG.E.64 desc[UR8][R2.64], R8 ;  /* 0x0000000802007986 */ /* 0x0001e2000c101b08 */
[----:B------:R-:W-:Y:S01]  /*0150*/  IMAD.MOV.U32 R5, RZ, RZ, RZ ;  /* 0x000000ffff057224 */ /* 0x000fe200078e00ff */
[----:B------:R-:W-:Y:S06]  /*0160*/  @!P0 BRA `(.L_x_0) ;  /* 0x0000000800588947 */ /* 0x000fec0003800000 */
[----:B------:R-:W1:Y:S01]  /*0170*/  LDC R7, c[0x0][0x3c4] ;  /* 0x0000f100ff077b82 */ /* 0x000e620000000800 */
[C---:B------:R-:W-:Y:S01]  /*0180*/  VIADD R4, R12.reuse, 0xfffffffe ;  /* 0xfffffffe0c047836 */ /* 0x040fe20000000000 */
[----:B------:R-:W-:Y:S02]  /*0190*/  IADD3 R6, PT, PT, R12, -0x1, RZ ;  /* 0xffffffff0c067810 */ /* 0x000fe40007ffe0ff */
[----:B------:R-:W-:Y:S02]  /*01a0*/  MOV R5, RZ ;  /* 0x000000ff00057202 */ /* 0x000fe40000000f00 */
[----:B------:R-:W-:Y:S02]  /*01b0*/  ISETP.GE.U32.AND P1, PT, R4, 0x7, PT ;  /* 0x000000070400780c */ /* 0x000fe40003f26070 */
[----:B------:R-:W-:-:S04]  /*01c0*/  LOP3.LUT R13, R6, 0x7, RZ, 0xc0, !PT ;  /* 0x00000007060d7812 */ /* 0x000fc800078ec0ff */
[----:B------:R-:W-:Y:S01]  /*01d0*/  ISETP.NE.AND P0, PT, R13, RZ, PT ;  /* 0x000000ff0d00720c */ /* 0x000fe20003f05270 */
[----:B-1----:R-:W-:-:S06]  /*01e0*/  IMAD R4, R0, R7, RZ ;  /* 0x0000000700047224 */ /* 0x002fcc00078e02ff */
[----:B------:R-:W-:Y:S06]  /*01f0*/  @!P1 BRA `(.L_x_1) ;  /* 0x0000000400149947 */ /* 0x000fec0003800000 */
[----:B------:R-:W1:Y:S01]  /*0200*/  LDCU.64 UR6, c[0x0][0x388] ;  /* 0x00007100ff0677ac */ /* 0x000e620008000a00 */
[----:B------:R-:W-:Y:S01]  /*0210*/  LOP3.LUT R5, R6, 0xfffffff8, RZ, 0xc0, !PT ;  /* 0xfffffff806057812 */ /* 0x000fe200078ec0ff */
[----:B------:R-:W-:Y:S01]  /*0220*/  IMAD.MOV.U32 R7, RZ, RZ, R4 ;  /* 0x000000ffff077224 */ /* 0x000fe200078e0004 */
[----:B------:R-:W2:Y:S02]  /*0230*/  LDCU.64 UR4, c[0x0][0x3b8] ;  /* 0x00007700ff0477ac */ /* 0x000ea40008000a00 */
[----:B------:R-:W-:Y:S01]  /*0240*/  IADD3 R12, PT, PT, -R5, RZ, RZ ;  /* 0x000000ff050c7210 */ /* 0x000fe20007ffe1ff */
[----:B------:R-:W3:Y:S01]  /*0250*/  LDCU.64 UR10, c[0x0][0x380] ;  /* 0x00007000ff0a77ac */ /* 0x000ee20008000a00 */
[----:B-1----:R-:W-:-:S04]  /*0260*/  UIADD3 UR6, UP0, UPT, UR6, 0x20, URZ ;  /* 0x0000002006067890 */ /* 0x002fc8000ff1e0ff */
[----:B------:R-:W-:Y:S02]  /*0270*/  UIADD3.X UR7, UPT, UPT, URZ, UR7, URZ, UP0, !UPT ;  /* 0x00000007ff077290 */ /* 0x000fe400087fe4ff */
[----:B--2---:R-:W-:Y:S01]  /*0280*/  UIADD3 UR4, UP1, UPT, UR4, 0x20, URZ ;  /* 0x0000002004047890 */ /* 0x004fe2000ff3e0ff */
[----:B0-----:R-:W-:-:S03]  /*0290*/  IMAD.U32 R8, RZ, RZ, UR6 ;  /* 0x00000006ff087e24 */ /* 0x001fc6000f8e00ff */
[----:B------:R-:W-:Y:S01]  /*02a0*/  MOV R9, UR7 ;  /* 0x0000000700097c02 */ /* 0x000fe20008000f00 */
[----:B---3--:R-:W-:-:S12]  /*02b0*/  UIADD3.X UR5, UPT, UPT, URZ, UR5, URZ, UP1, !UPT ;  /* 0x00000005ff057290 */ /* 0x008fd80008ffe4ff */
.L_x_2:
[----:B---3--:R-:W-:Y:S01]  /*02c0*/  MOV R11, UR5 ;  /* 0x00000005000b7c02 */ /* 0x008fe20008000f00 */
[----:B------:R-:W-:Y:S01]  /*02d0*/  IMAD.U32 R10, RZ, RZ, UR4 ;  /* 0x00000004ff0a7e24 */ /* 0x000fe2000f8e00ff */
[----:B------:R-:W2:Y:S03]  /*02e0*/  LDG.E.64 R14, desc[UR8][R2.64] ;  /* 0x00000008020e7981 */ /* 0x000ea6000c1e1b00 */
[----:B------:R-:W-:Y:S01]  /*02f0*/  IMAD.WIDE R10, R7, 0x8, R10 ;  /* 0x00000008070a7825 */ /* 0x000fe200078e020a */
[----:B------:R-:W3:Y:S04]  /*0300*/  LDG.E.64 R16, desc[UR8][R8.64+-0x20] ;  /* 0xffffe00808107981 */ /* 0x000ee8000c1e1b00 */
[----:B------:R-:W3:Y:S04]  /*0310*/  LDG.E.64 R18, desc[UR8][R10.64+-0x20] ;  /* 0xffffe0080a127981 */ /* 0x000ee8000c1e1b00 */
[----:B------:R-:W4:Y:S04]  /*0320*/  LDG.E.64 R20, desc[UR8][R10.64+-0x18] ;  /* 0xffffe8080a147981 */ /* 0x000f28000c1e1b00 */
[----:B------:R-:W5:Y:S01]  /*0330*/  LDG.E.64 R22, desc[UR8][R10.64+-0x10] ;  /* 0xfffff0080a167981 */ /* 0x000f62000c1e1b00 */
[----:B--2---:R-:W-:-:S08]  /*0340*/  DMUL R14, R14, UR10 ;  /* 0x0000000a0e0e7c28 */ /* 0x004fd00008000000 */
[----:B---3--:R-:W-:-:S07]  /*0350*/  DFMA R14, -R14, R16, R18 ;  /* 0x000000100e0e722b */ /* 0x008fce0000000112 */
[----:B------:R0:W-:Y:S04]  /*0360*/  STG.E.64 desc[UR8][R10.64+-0x20], R14 ;  /* 0xffffe00e0a007986 */ /* 0x0001e8000c101b08 */
[----:B------:R-:W2:Y:S04]  /*0370*/  LDG.E.64 R16, desc[UR8][R2.64] ;  /* 0x0000000802107981 */ /* 0x000ea8000c1e1b00 */
[----:B------:R-:W4:Y:S01]  /*0380*/  LDG.E.64 R18, desc[UR8][R8.64+-0x18] ;  /* 0xffffe80808127981 */ /* 0x000f22000c1e1b00 */
[----:B--2---:R-:W-:-:S08]  /*0390*/  DMUL R16, R16, UR10 ;  /* 0x0000000a10107c28 */ /* 0x004fd00008000000 */
[----:B----4-:R-:W-:-:S07]  /*03a0*/  DFMA R16, -R16, R18, R20 ;  /* 0x000000121010722b */ /* 0x010fce0000000114 */
[----:B------:R1:W-:Y:S04]  /*03b0*/  STG.E.64 desc[UR8][R10.64+-0x18], R16 ;  /* 0xffffe8100a007986 */ /* 0x0003e8000c101b08 */
[----:B------:R-:W2:Y:S04]  /*03c0*/  LDG.E.64 R18, desc[UR8][R2.64] ;  /* 0x0000000802127981 */ /* 0x000ea8000c1e1b00 */
[----:B------:R-:W5:Y:S01]  /*03d0*/  LDG.E.64 R20, desc[UR8][R8.64+-0x10] ;  /* 0xfffff00808147981 */ /* 0x000f62000c1e1b00 */
[----:B--2---:R-:W-:-:S08]  /*03e0*/  DMUL R18, R18, UR10 ;  /* 0x0000000a12127c28 */ /* 0x004fd00008000000 */
[----:B-----5:R-:W-:Y:S01]  /*03f0*/  DFMA R18, -R18, R20, R22 ;  /* 0x000000141212722b */ /* 0x020fe20000000116 */
[----:B------:R-:W2:Y:S06]  /*0400*/  LDG.E.64 R22, desc[UR8][R10.64+-0x8] ;  /* 0xfffff8080a167981 */ /* 0x000eac000c1e1b00 */
[----:B------:R3:W-:Y:S04]  /*0410*/  STG.E.64 desc[UR8][R10.64+-0x10], R18 ;  /* 0xfffff0120a007986 */ /* 0x0007e8000c101b08 */
[----:B0-----:R-:W4:Y:S04]  /*0420*/  LDG.E.64 R14, desc[UR8][R2.64] ;  /* 0x00000008020e7981 */ /* 0x001f28000c1e1b00 */
[----:B------:R-:W2:Y:S01]  /*0430*/  LDG.E.64 R20, desc[UR8][R8.64+-0x8] ;  /* 0xfffff80808147981 */ /* 0x000ea2000c1e1b00 */
[----:B----4-:R-:W-:-:S08]  /*0440*/  DMUL R14, R14, UR10 ;  /* 0x0000000a0e0e7c28 */ /* 0x010fd00008000000 */
[----:B--2---:R-:W-:Y:S01]  /*0450*/  DFMA R14, -R14, R20, R22 ;  /* 0x000000140e0e722b */ /* 0x004fe20000000116 */
[----:B------:R-:W2:Y:S06]  /*0460*/  LDG.E.64 R22, desc[UR8][R10.64] ;  /* 0x000000080a167981 */ /* 0x000eac000c1e1b00 */
[----:B------:R0:W-:Y:S04]  /*0470*/  STG.E.64 desc[UR8][R10.64+-0x8], R14 ;  /* 0xfffff80e0a007986 */ /* 0x0001e8000c101b08 */
[----:B-1----:R-:W4:Y:S04]  /*0480*/  LDG.E.64 R16, desc[UR8][R2.64] ;  /* 0x0000000802107981 */ /* 0x002f28000c1e1b00 */
[----:B------:R-:W2:Y:S01]  /*0490*/  LDG.E.64 R20, desc[UR8][R8.64] ;  /* 0x0000000808147981 */ /* 0x000ea2000c1e1b00 */
[----:B----4-:R-:W-:-:S08]  /*04a0*/  DMUL R16, R16, UR10 ;  /* 0x0000000a10107c28 */ /* 0x010fd00008000000 */
[----:B--2---:R-:W-:Y:S01]  /*04b0*/  DFMA R16, -R16, R20, R22 ;  /* 0x000000141010722b */ /* 0x004fe20000000116 */
[----:B------:R-:W2:Y:S06]  /*04c0*/  LDG.E.64 R22, desc[UR8][R10.64+0x8] ;  /* 0x000008080a167981 */ /* 0x000eac000c1e1b00 */
[----:B------:R1:W-:Y:S04]  /*04d0*/  STG.E.64 desc[UR8][R10.64], R16 ;  /* 0x000000100a007986 */ /* 0x0003e8000c101b08 */
[----:B---3--:R-:W3:Y:S04]  /*04e0*/  LDG.E.64 R18, desc[UR8][R2.64] ;  /* 0x0000000802127981 */ /* 0x008ee8000c1e1b00 */
[----:B------:R-:W2:Y:S01]  /*04f0*/  LDG.E.64 R20, desc[UR8][R8.64+0x8] ;  /* 0x0000080808147981 */ /* 0x000ea2000c1e1b00 */
[----:B---3--:R-:W-:-:S08]  /*0500*/  DMUL R18, R18, UR10 ;  /* 0x0000000a12127c28 */ /* 0x008fd00008000000 */
[----:B--2---:R-:W-:Y:S01]  /*0510*/  DFMA R18, -R18, R20, R22 ;  /* 0x000000141212722b */ /* 0x004fe20000000116 */
        /* <DEDUP_REMOVED lines=9> */
[----:B------:R0:W2:Y:S01]  /*05b0*/  LDG.E.64 R20, desc[UR8][R8.64+0x18] ;  /* 0x0000180808147981 */ /* 0x0000a2000c1e1b00 */
[----:B------:R-:W-:-:S05]  /*05c0*/  VIADD R12, R12, 0x8 ;  /* 0x000000080c0c7836 */ /* 0x000fca0000000000 */
[----:B------:R-:W-:Y:S02]  /*05d0*/  ISETP.NE.AND P1, PT, R12, RZ, PT ;  /* 0x000000ff0c00720c */ /* 0x000fe40003f25270 */
[----:B0-----:R-:W-:Y:S01]  /*05e0*/  IADD3 R8, P2, PT, R8, 0x40, RZ ;  /* 0x0000004008087810 */ /* 0x001fe20007f5e0ff */
[----:B------:R-:W-:-:S03]  /*05f0*/  VIADD R7, R7, 0x8 ;  /* 0x0000000807077836 */ /* 0x000fc60000000000 */
[----:B------:R-:W-:Y:S01]  /*0600*/  IADD3.X R9, PT, PT, RZ, R9, RZ, P2, !PT ;  /* 0x00000009ff097210 */ /* 0x000fe200017fe4ff */
[----:B----4-:R-:W-:-:S08]  /*0610*/  DMUL R16, R16, UR10 ;  /* 0x0000000a10107c28 */ /* 0x010fd00008000000 */
[----:B--2---:R-:W-:-:S07]  /*0620*/  DFMA R16, -R16, R20, R22 ;  /* 0x000000141010722b */ /* 0x004fce0000000116 */
[----:B------:R3:W-:Y:S01]  /*0630*/  STG.E.64 desc[UR8][R10.64+0x18], R16 ;  /* 0x000018100a007986 */ /* 0x0007e2000c101b08 */
[----:B------:R-:W-:Y:S05]  /*0640*/  @P1 BRA `(.L_x_2) ;  /* 0xfffffffc001c1947 */ /* 0x000fea000383ffff */
.L_x_1:
[----:B------:R-:W-:Y:S05]  /*0650*/  @!P0 BRA `(.L_x_0) ;  /* 0x00000004001c8947 */ /* 0x000fea0003800000 */
[----:B------:R-:W-:Y:S02]  /*0660*/  ISETP.GE.U32.AND P0, PT, R13, 0x4, PT ;  /* 0x000000040d00780c */ /* 0x000fe40003f06070 */
[----:B------:R-:W-:-:S04]  /*0670*/  LOP3.LUT R7, R6, 0x3, RZ, 0xc0, !PT ;  /* 0x0000000306077812 */ /* 0x000fc800078ec0ff */
[----:B------:R-:W-:-:S07]  /*0680*/  ISETP.NE.AND P1, PT, R7, RZ, PT ;  /* 0x000000ff0700720c */ /* 0x000fce0003f25270 */
[----:B------:R-:W-:Y:S06]  /*0690*/  @!P0 BRA `(.L_x_3) ;  /* 0x00000000007c8947 */ /* 0x000fec0003800000 */
[----:B0-----:R-:W0:Y:S01]  /*06a0*/  LDC.64 R8, c[0x0][0x3b8] ;  /* 0x0000ee00ff087b82 */ /* 0x001e220000000a00 */
[----:B------:R-:W-:Y:S01]  /*06b0*/  IADD3 R13, PT, PT, R5, R4, RZ ;  /* 0x00000004050d7210 */ /* 0x000fe20007ffe0ff */
[----:B---3--:R-:W2:Y:S06]  /*06c0*/  LDG.E.64 R14, desc[UR8][R2.64] ;  /* 0x00000008020e7981 */ /* 0x008eac000c1e1b00 */
[----:B------:R-:W1:Y:S01]  /*06d0*/  LDC.64 R10, c[0x0][0x388] ;  /* 0x0000e200ff0a7b82 */ /* 0x000e620000000a00 */
[----:B0-----:R-:W-:-:S07]  /*06e0*/  IMAD.WIDE R8, R13, 0x8, R8 ;  /* 0x000000080d087825 */ /* 0x001fce00078e0208 */
[----:B------:R-:W2:Y:S01]  /*06f0*/  LDC.64 R12, c[0x0][0x380] ;  /* 0x0000e000ff0c7b82 */ /* 0x000ea20000000a00 */
[----:B------:R-:W3:Y:S01]  /*0700*/  LDG.E.64 R18, desc[UR8][R8.64] ;  /* 0x0000000808127981 */ /* 0x000ee2000c1e1b00 */
[----:B-1----:R-:W-:-:S03]  /*0710*/  IMAD.WIDE.U32 R10, R5, 0x8, R10 ;  /* 0x00000008050a7825 */ /* 0x002fc600078e000a */
[----:B------:R-:W4:Y:S04]  /*0720*/  LDG.E.64 R20, desc[UR8][R8.64+0x8] ;  /* 0x0000080808147981 */ /* 0x000f28000c1e1b00 */
[----:B------:R-:W3:Y:S04]  /*0730*/  LDG.E.64 R16, desc[UR8][R10.64] ;  /* 0x000000080a107981 */ /* 0x000ee8000c1e1b00 */
[----:B------:R-:W5:Y:S01]  /*0740*/  LDG.E.64 R22, desc[UR8][R8.64+0x10] ;  /* 0x0000100808167981 */ /* 0x000f62000c1e1b00 */
[----:B--2---:R-:W-:-:S08]  /*0750*/  DMUL R14, R14, R12 ;  /* 0x0000000c0e0e7228 */ /* 0x004fd00000000000 */
[----:B---3--:R-:W-:-:S07]  /*0760*/  DFMA R14, -R14, R16, R18 ;  /* 0x000000100e0e722b */ /* 0x008fce0000000112 */
[----:B------:R0:W-:Y:S04]  /*0770*/  STG.E.64 desc[UR8][R8.64], R14 ;  /* 0x0000000e08007986 */ /* 0x0001e8000c101b08 */
[----:B------:R-:W2:Y:S04]  /*0780*/  LDG.E.64 R16, desc[UR8][R2.64] ;  /* 0x0000000802107981 */ /* 0x000ea8000c1e1b00 */
[----:B------:R-:W4:Y:S01]  /*0790*/  LDG.E.64 R18, desc[UR8][R10.64+0x8] ;  /* 0x000008080a127981 */ /* 0x000f22000c1e1b00 */
[----:B--2---:R-:W-:-:S08]  /*07a0*/  DMUL R16, R16, R12 ;  /* 0x0000000c10107228 */ /* 0x004fd00000000000 */
[----:B----4-:R-:W-:-:S07]  /*07b0*/  DFMA R16, -R16, R18, R20 ;  /* 0x000000121010722b */ /* 0x010fce0000000114 */
[----:B------:R1:W-:Y:S04]  /*07c0*/  STG.E.64 desc[UR8][R8.64+0x8], R16 ;  /* 0x0000081008007986 */ /* 0x0003e8000c101b08 */
[----:B------:R-:W2:Y:S04]  /*07d0*/  LDG.E.64 R18, desc[UR8][R2.64] ;  /* 0x0000000802127981 */ /* 0x000ea8000c1e1b00 */
[----:B------:R-:W5:Y:S01]  /*07e0*/  LDG.E.64 R20, desc[UR8][R10.64+0x10] ;  /* 0x000010080a147981 */ /* 0x000f62000c1e1b00 */
[----:B--2---:R-:W-:-:S08]  /*07f0*/  DMUL R18, R18, R12 ;  /* 0x0000000c12127228 */ /* 0x004fd00000000000 */
[----:B-----5:R-:W-:Y:S01]  /*0800*/  DFMA R18, -R18, R20, R22 ;  /* 0x000000141212722b */ /* 0x020fe20000000116 */
[----:B------:R-:W2:Y:S06]  /*0810*/  LDG.E.64 R22, desc[UR8][R8.64+0x18] ;  /* 0x0000180808167981 */ /* 0x000eac000c1e1b00 */
[----:B------:R1:W-:Y:S04]  /*0820*/  STG.E.64 desc[UR8][R8.64+0x10], R18 ;  /* 0x0000101208007986 */ /* 0x0003e8000c101b08 */
[----:B0-----:R-:W3:Y:S04]  /*0830*/  LDG.E.64 R14, desc[UR8][R2.64] ;  /* 0x00000008020e7981 */ /* 0x001ee8000c1e1b00 */
[----:B------:R-:W2:Y:S01]  /*0840*/  LDG.E.64 R20, desc[UR8][R10.64+0x18] ;  /* 0x000018080a147981 */ /* 0x000ea2000c1e1b00 */
[----:B------:R-:W-:Y:S01]  /*0850*/  VIADD R5, R5, 0x4 ;  /* 0x0000000405057836 */ /* 0x000fe20000000000 */
[----:B---3--:R-:W-:-:S08]  /*0860*/  DMUL R14, R14, R12 ;  /* 0x0000000c0e0e7228 */ /* 0x008fd00000000000 */
[----:B--2---:R-:W-:-:S07]  /*0870*/  DFMA R14, -R14, R20, R22 ;  /* 0x000000140e0e722b */ /* 0x004fce0000000116 */
[----:B------:R1:W-:Y:S04]  /*0880*/  STG.E.64 desc[UR8][R8.64+0x18], R14 ;  /* 0x0000180e08007986 */ /* 0x0003e8000c101b08 */
.L_x_3:
[----:B------:R-:W-:Y:S05]  /*0890*/  @!P1 BRA `(.L_x_0) ;  /* 0x00000000008c9947 */ /* 0x000fea0003800000 */
[----:B------:R-:W-:Y:S01]  /*08a0*/  ISETP.NE.AND P0, PT, R7, 0x1, PT ;  /* 0x000000010700780c */ /* 0x000fe20003f05270 */
[----:B------:R-:W2:Y:S08]  /*08b0*/  LDC.64 R12, c[0x0][0x388] ;  /* 0x0000e200ff0c7b82 */ /* 0x000eb00000000a00 */
[----:B---3--:R-:W3:Y:S04]  /*08c0*/  LDC.64 R10, c[0x0][0x380] ;  /* 0x0000e000ff0a7b82 */ /* 0x008ee80000000a00 */
[C---:B------:R-:W-:Y:S01]  /*08d0*/  @P0 IADD3 R7, PT, PT, R5.reuse, R4, RZ ;  /* 0x0000000405070210 */ /* 0x040fe20007ffe0ff */
[----:B-1----:R-:W3:Y:S03]  /*08e0*/  @P0 LDG.E.64 R14, desc[UR8][R2.64] ;  /* 0x00000008020e0981 */ /* 0x002ee6000c1e1b00 */
[----:B0-----:R-:W0:Y:S01]  /*08f0*/  @P0 LDC.64 R8, c[0x0][0x3b8] ;  /* 0x0000ee00ff080b82 */ /* 0x001e220000000a00 */
[----:B--2---:R-:W-:-:S05]  /*0900*/  @P0 IMAD.WIDE.U32 R12, R5, 0x8, R12 ;  /* 0x00000008050c0825 */ /* 0x004fca00078e000c */
[----:B------:R-:W2:Y:S01]  /*0910*/  @P0 LDG.E.64 R16, desc[UR8][R12.64] ;  /* 0x000000080c100981 */ /* 0x000ea2000c1e1b00 */
[----:B0-----:R-:W-:-:S05]  /*0920*/  @P0 IMAD.WIDE R8, R7, 0x8, R8 ;  /* 0x0000000807080825 */ /* 0x001fca00078e0208 */
[----:B------:R-:W2:Y:S01]  /*0930*/  @P0 LDG.E.64 R18, desc[UR8][R8.64] ;  /* 0x0000000808120981 */ /* 0x000ea2000c1e1b00 */
[----:B---3--:R-:W-:-:S08]  /*0940*/  @P0 DMUL R14, R14, R10 ;  /* 0x0000000a0e0e0228 */ /* 0x008fd00000000000 */
[----:B--2---:R-:W-:Y:S02]  /*0950*/  @P0 DFMA R18, -R14, R16, R18 ;  /* 0x000000100e12022b */ /* 0x004fe40000000112 */
[----:B------:R-:W2:Y:S05]  /*0960*/  @P0 LDG.E.64 R14, desc[UR8][R8.64+0x8] ;  /* 0x00000808080e0981 */ /* 0x000eaa000c1e1b00 */
[----:B------:R0:W-:Y:S04]  /*0970*/  @P0 STG.E.64 desc[UR8][R8.64], R18 ;  /* 0x0000001208000986 */ /* 0x0001e8000c101b08 */
[----:B------:R-:W3:Y:S04]  /*0980*/  @P0 LDG.E.64 R20, desc[UR8][R2.64] ;  /* 0x0000000802140981 */ /* 0x000ee8000c1e1b00 */
[----:B------:R-:W2:Y:S01]  /*0990*/  @P0 LDG.E.64 R22, desc[UR8][R12.64+0x8] ;  /* 0x000008080c160981 */ /* 0x000ea2000c1e1b00 */
[----:B------:R-:W-:-:S04]  /*09a0*/  LOP3.LUT R6, R6, 0x1, RZ, 0xc0, !PT ;  /* 0x0000000106067812 */ /* 0x000fc800078ec0ff */
[----:B------:R-:W-:Y:S02]  /*09b0*/  ISETP.NE.U32.AND P1, PT, R6, 0x1, PT ;  /* 0x000000010600780c */ /* 0x000fe40003f25070 */
[----:B------:R-:W0:Y:S11]  /*09c0*/  LDC.64 R6, c[0x0][0x388] ;  /* 0x0000e200ff067b82 */ /* 0x000e360000000a00 */
[----:B------:R-:W1:Y:S01]  /*09d0*/  @!P1 LDC.64 R16, c[0x0][0x3b8] ;  /* 0x0000ee00ff109b82 */ /* 0x000e620000000a00 */
[----:B------:R-:W-:-:S04]  /*09e0*/  @P0 VIADD R5, R5, 0x2 ;  /* 0x0000000205050836 */ /* 0x000fc80000000000 */
[----:B0-----:R-:W-:Y:S01]  /*09f0*/  @!P1 IMAD.WIDE.U32 R18, R5, 0x8, R6 ;  /* 0x0000000805129825 */ /* 0x001fe200078e0006 */
[----:B---3--:R-:W-:-:S08]  /*0a00*/  @P0 DMUL R20, R20, R10 ;  /* 0x0000000a14140228 */ /* 0x008fd00000000000 */
[----:B--2---:R-:W-:Y:S01]  /*0a10*/  @P0 DFMA R14, -R20, R22, R14 ;  /* 0x00000016140e022b */ /* 0x004fe2000000010e */
[----:B------:R-:W-:-:S06]  /*0a20*/  @!P1 IADD3 R21, PT, PT, R5, R4, RZ ;  /* 0x0000000405159210 */ /* 0x000fcc0007ffe0ff */
[----:B------:R2:W-:Y:S01]  /*0a30*/  @P0 STG.E.64 desc[UR8][R8.64+0x8], R14 ;  /* 0x0000080e08000986 */ /* 0x0005e2000c101b08 */
[----:B-1----:R-:W-:Y:S02]  /*0a40*/  @!P1 IMAD.WIDE R20, R21, 0x8, R16 ;  /* 0x0000000815149825 */ /* 0x002fe400078e0210 */
[----:B------:R-:W0:Y:S01]  /*0a50*/  LDC.64 R16, c[0x0][0x380] ;  /* 0x0000e000ff107b82 */ /* 0x000e220000000a00 */
[----:B------:R-:W0:Y:S04]  /*0a60*/  @!P1 LDG.E.64 R10, desc[UR8][R2.64] ;  /* 0x00000008020a9981 */ /* 0x000e28000c1e1b00 */
[----:B------:R-:W3:Y:S04]  /*0a70*/  @!P1 LDG.E.64 R12, desc[UR8][R20.64] ;  /* 0x00000008140c9981 */ /* 0x000ee8000c1e1b00 */
[----:B------:R-:W3:Y:S01]  /*0a80*/  @!P1 LDG.E.64 R6, desc[UR8][R18.64] ;  /* 0x0000000812069981 */ /* 0x000ee2000c1e1b00 */
[----:B------:R-:W-:Y:S01]  /*0a90*/  @!P1 VIADD R5, R5, 0x1 ;  /* 0x0000000105059836 */ /* 0x000fe20000000000 */
[----:B0-----:R-:W-:-:S08]  /*0aa0*/  @!P1 DMUL R10, R10, R16 ;  /* 0x000000100a0a9228 */ /* 0x001fd00000000000 */
[----:B---3--:R-:W-:-:S07]  /*0ab0*/  @!P1 DFMA R6, -R10, R6, R12 ;  /* 0x000000060a06922b */ /* 0x008fce000000010c */
[----:B------:R2:W-:Y:S04]  /*0ac0*/  @!P1 STG.E.64 desc[UR8][R20.64], R6 ;  /* 0x0000000614009986 */ /* 0x0005e8000c101b08 */
.L_x_0:
[----:B--2---:R-:W2:Y:S01]  /*0ad0*/  LDC.64 R6, c[0x0][0x3b8] ;  /* 0x0000ee00ff067b82 */ /* 0x004ea20000000a00 */
[----:B------:R-:W4:Y:S01]  /*0ae0*/  LDCU UR4, c[0x0][0x3c4] ;  /* 0x00007880ff0477ac */ /* 0x000f220008000800 */
[----:B0-----:R-:W5:Y:S01]  /*0af0*/  LDG.E.64 R2, desc[UR8][R2.64] ;  /* 0x0000000802027981 */ /* 0x001f62000c1e1b00 */
[----:B----4-:R-:W-:Y:S01]  /*0b00*/  IMAD R5, R0, UR4, R5 ;  /* 0x0000000400057c24 */ /* 0x010fe2000f8e0205 */
[----:B------:R-:W5:Y:S03]  /*0b10*/  LDCU.64 UR4, c[0x0][0x380] ;  /* 0x00007000ff0477ac */ /* 0x000f660008000a00 */
[----:B--2---:R-:W-:-:S05]  /*0b20*/  IMAD.WIDE R4, R5, 0x8, R6 ;  /* 0x0000000805047825 */ /* 0x004fca00078e0206 */
[----:B------:R-:W5:Y:S02]  /*0b30*/  LDG.E.64 R6, desc[UR8][R4.64] ;  /* 0x0000000804067981 */ /* 0x000f64000c1e1b00 */
[----:B-----5:R-:W-:-:S07]  /*0b40*/  DFMA R6, -R2, UR4, R6 ;  /* 0x0000000402067c2b */ /* 0x020fce0008000106 */
[----:B------:R-:W-:Y:S01]  /*0b50*/  STG.E.64 desc[UR8][R4.64], R6 ;  /* 0x0000000604007986 */ /* 0x000fe2000c101b08 */
[----:B------:R-:W-:Y:S05]  /*0b60*/  EXIT ;  /* 0x000000000000794d */ /* 0x000fea0003800000 */
.L_x_4:
[----:B------:R-:W-:-:S00]  /*0b70*/  BRA `(.L_x_4) ;  /* 0xfffffffc00fc7947 */ /* 0x000fc0000383ffff */
[----:B------:R-:W-:-:S00]  /*0b80*/  NOP ;  /* 0x0000000000007918 */ /* 0x000fc00000000000 */
[----:B------:R-:W-:-:S00]  /*0b90*/  NOP ;  /* 0x0000000000007918 */ /* 0x000fc00000000000 */
[----:B------:R-:W-:-:S00]  /*0ba0*/  NOP ;  /* 0x0000000000007918 */ /* 0x000fc00000000000 */
[----:B------:R-:W-:-:S00]  /*0bb0*/  NOP ;  /* 0x0000000000007918 */ /* 0x000fc00000000000 */
[----:B------:R-:W-:-:S00]  /*0bc0*/  NOP ;  /* 0x0000000000007918 */ /* 0x000fc00000000000 */
[----:B------:R-:W-:-:S00]  /*0bd0*/  NOP ;  /* 0x0000000000007918 */ /* 0x000fc00000000000 */
[----:B------:R-:W-:-:S00]  /*0be0*/  NOP ;  /* 0x0000000000007918 */ /* 0x000fc00000000000 */
[----:B------:R-:W-:-:S00]  /*0bf0*/  NOP ;  /* 0x0000000000007918 */ /* 0x000fc00000000000 */
.L_x_5:


//--------------------- .nv.shared.reserved.0     --------------------------
	.section	.nv.shared.reserved.0,"aw",@nobits
	.weak		__nv_reservedSMEM_offset_0_alias
	.size		__nv_reservedSMEM_offset_0_alias, 0, 64
	.other		__nv_reservedSMEM_offset_0_alias,@"STO_CUDA_RESERVED_SHARED STV_DEFAULT"
__nv_reservedSMEM_offset_0_alias:
	.zero		0
	.zero		64


//--------------------- .nv.constant0.adder       --------------------------
	.section	.nv.constant0.adder,"a",@progbits
	.sectionflags	@""
	.align	4
.nv.constant0.adder:
	.zero		980


//--------------------- SYMBOLS --------------------------

	.type		.nv.reservedSmem.offset0,@object
	.size		.nv.reservedSmem.offset0,0x4
